//
// Generated by NVIDIA NVVM Compiler
//
// Compiler Build ID: CL-36424714
// Cuda compilation tools, release 13.0, V13.0.88
// Based on NVVM 20.0.0
//

.version 9.0
.target sm_100
.address_size 64

	// .globl	_Z20matrixMultiplicationPfS_S_iii

.visible .entry _Z20matrixMultiplicationPfS_S_iii(
	.param .u64 .ptr .align 1 _Z20matrixMultiplicationPfS_S_iii_param_0,
	.param .u64 .ptr .align 1 _Z20matrixMultiplicationPfS_S_iii_param_1,
	.param .u64 .ptr .align 1 _Z20matrixMultiplicationPfS_S_iii_param_2,
	.param .u32 _Z20matrixMultiplicationPfS_S_iii_param_3,
	.param .u32 _Z20matrixMultiplicationPfS_S_iii_param_4,
	.param .u32 _Z20matrixMultiplicationPfS_S_iii_param_5
)
{
	.reg .pred 	%p<13>;
	.reg .b32 	%r<41>;
	.reg .b32 	%f<68>;
	.reg .b64 	%rd<53>;

	ld.param.u64 	%rd7, [_Z20matrixMultiplicationPfS_S_iii_param_0];
	ld.param.u64 	%rd8, [_Z20matrixMultiplicationPfS_S_iii_param_1];
	ld.param.u64 	%rd6, [_Z20matrixMultiplicationPfS_S_iii_param_2];
	ld.param.u32 	%r18, [_Z20matrixMultiplicationPfS_S_iii_param_3];
	ld.param.u32 	%r20, [_Z20matrixMultiplicationPfS_S_iii_param_4];
	ld.param.u32 	%r19, [_Z20matrixMultiplicationPfS_S_iii_param_5];
	cvta.to.global.u64 	%rd1, %rd8;
	cvta.to.global.u64 	%rd2, %rd7;
	mov.u32 	%r21, %ctaid.y;
	mov.u32 	%r22, %ntid.y;
	mov.u32 	%r23, %tid.y;
	mad.lo.s32 	%r1, %r21, %r22, %r23;
	mov.u32 	%r24, %ctaid.x;
	mov.u32 	%r25, %ntid.x;
	mov.u32 	%r26, %tid.x;
	mad.lo.s32 	%r2, %r24, %r25, %r26;
	setp.ge.s32 	%p1, %r1, %r20;
	setp.ge.s32 	%p2, %r2, %r18;
	or.pred  	%p3, %p2, %p1;
	@%p3 bra 	$L__BB0_14;
	setp.lt.s32 	%p4, %r19, 1;
	mov.f32 	%f67, 0f00000000;
	@%p4 bra 	$L__BB0_13;
	mul.lo.s32 	%r3, %r19, %r1;
	and.b32  	%r4, %r19, 7;
	setp.lt.u32 	%p5, %r19, 8;
	mov.f32 	%f67, 0f00000000;
	mov.b32 	%r39, 0;
	@%p5 bra 	$L__BB0_5;
	and.b32  	%r39, %r19, 2147483640;
	neg.s32 	%r37, %r39;
	shl.b32 	%r7, %r18, 3;
	mul.wide.u32 	%rd9, %r3, 4;
	add.s64 	%rd10, %rd9, %rd2;
	add.s64 	%rd52, %rd10, 16;
	mov.f32 	%f67, 0f00000000;
	mul.wide.s32 	%rd13, %r18, 4;
	mov.u32 	%r36, %r2;
$L__BB0_4:
	.pragma "nounroll";
	ld.global.f32 	%f17, [%rd52+-16];
	mul.wide.s32 	%rd11, %r36, 4;
	add.s64 	%rd12, %rd1, %rd11;
	ld.global.f32 	%f18, [%rd12];
	fma.rn.f32 	%f19, %f17, %f18, %f67;
	ld.global.f32 	%f20, [%rd52+-12];
	add.s64 	%rd14, %rd12, %rd13;
	ld.global.f32 	%f21, [%rd14];
	fma.rn.f32 	%f22, %f20, %f21, %f19;
	ld.global.f32 	%f23, [%rd52+-8];
	add.s64 	%rd15, %rd14, %rd13;
	ld.global.f32 	%f24, [%rd15];
	fma.rn.f32 	%f25, %f23, %f24, %f22;
	ld.global.f32 	%f26, [%rd52+-4];
	add.s64 	%rd16, %rd15, %rd13;
	ld.global.f32 	%f27, [%rd16];
	fma.rn.f32 	%f28, %f26, %f27, %f25;
	ld.global.f32 	%f29, [%rd52];
	add.s64 	%rd17, %rd16, %rd13;
	ld.global.f32 	%f30, [%rd17];
	fma.rn.f32 	%f31, %f29, %f30, %f28;
	ld.global.f32 	%f32, [%rd52+4];
	add.s64 	%rd18, %rd17, %rd13;
	ld.global.f32 	%f33, [%rd18];
	fma.rn.f32 	%f34, %f32, %f33, %f31;
	ld.global.f32 	%f35, [%rd52+8];
	add.s64 	%rd19, %rd18, %rd13;
	ld.global.f32 	%f36, [%rd19];
	fma.rn.f32 	%f37, %f35, %f36, %f34;
	ld.global.f32 	%f38, [%rd52+12];
	add.s64 	%rd20, %rd19, %rd13;
	ld.global.f32 	%f39, [%rd20];
	fma.rn.f32 	%f67, %f38, %f39, %f37;
	add.s32 	%r37, %r37, 8;
	add.s32 	%r36, %r36, %r7;
	add.s64 	%rd52, %rd52, 32;
	setp.ne.s32 	%p6, %r37, 0;
	@%p6 bra 	$L__BB0_4;
$L__BB0_5:
	setp.eq.s32 	%p7, %r4, 0;
	@%p7 bra 	$L__BB0_13;
	and.b32  	%r13, %r19, 3;
	setp.lt.u32 	%p8, %r4, 4;
	@%p8 bra 	$L__BB0_8;
	add.s32 	%r28, %r39, %r3;
	mul.wide.u32 	%rd21, %r28, 4;
	add.s64 	%rd22, %rd2, %rd21;
	ld.global.f32 	%f41, [%rd22];
	mad.lo.s32 	%r29, %r39, %r18, %r2;
	mul.wide.s32 	%rd23, %r29, 4;
	add.s64 	%rd24, %rd1, %rd23;
	ld.global.f32 	%f42, [%rd24];
	fma.rn.f32 	%f43, %f41, %f42, %f67;
	cvt.u64.u32 	%rd25, %r3;
	cvt.u64.u32 	%rd26, %r39;
	add.s64 	%rd27, %rd26, %rd25;
	shl.b64 	%rd28, %rd27, 2;
	add.s64 	%rd29, %rd2, %rd28;
	ld.global.f32 	%f44, [%rd29+4];
	mul.wide.s32 	%rd30, %r18, 4;
	add.s64 	%rd31, %rd24, %rd30;
	ld.global.f32 	%f45, [%rd31];
	fma.rn.f32 	%f46, %f44, %f45, %f43;
	ld.global.f32 	%f47, [%rd29+8];
	add.s64 	%rd32, %rd31, %rd30;
	ld.global.f32 	%f48, [%rd32];
	fma.rn.f32 	%f49, %f47, %f48, %f46;
	ld.global.f32 	%f50, [%rd29+12];
	add.s64 	%rd33, %rd32, %rd30;
	ld.global.f32 	%f51, [%rd33];
	fma.rn.f32 	%f67, %f50, %f51, %f49;
	add.s32 	%r39, %r39, 4;
$L__BB0_8:
	setp.eq.s32 	%p9, %r13, 0;
	@%p9 bra 	$L__BB0_13;
	setp.eq.s32 	%p10, %r13, 1;
	@%p10 bra 	$L__BB0_11;
	add.s32 	%r30, %r39, %r3;
	mul.wide.u32 	%rd34, %r30, 4;
	add.s64 	%rd35, %rd2, %rd34;
	ld.global.f32 	%f53, [%rd35];
	mad.lo.s32 	%r31, %r39, %r18, %r2;
	mul.wide.s32 	%rd36, %r31, 4;
	add.s64 	%rd37, %rd1, %rd36;
	ld.global.f32 	%f54, [%rd37];
	fma.rn.f32 	%f55, %f53, %f54, %f67;
	cvt.u64.u32 	%rd38, %r3;
	cvt.u64.u32 	%rd39, %r39;
	add.s64 	%rd40, %rd39, %rd38;
	shl.b64 	%rd41, %rd40, 2;
	add.s64 	%rd42, %rd2, %rd41;
	ld.global.f32 	%f56, [%rd42+4];
	mul.wide.s32 	%rd43, %r18, 4;
	add.s64 	%rd44, %rd37, %rd43;
	ld.global.f32 	%f57, [%rd44];
	fma.rn.f32 	%f67, %f56, %f57, %f55;
	add.s32 	%r39, %r39, 2;
$L__BB0_11:
	and.b32  	%r32, %r19, 1;
	setp.eq.b32 	%p11, %r32, 1;
	not.pred 	%p12, %p11;
	@%p12 bra 	$L__BB0_13;
	add.s32 	%r33, %r39, %r3;
	mul.wide.u32 	%rd45, %r33, 4;
	add.s64 	%rd46, %rd2, %rd45;
	ld.global.f32 	%f58, [%rd46];
	mad.lo.s32 	%r34, %r39, %r18, %r2;
	mul.wide.s32 	%rd47, %r34, 4;
	add.s64 	%rd48, %rd1, %rd47;
	ld.global.f32 	%f59, [%rd48];
	fma.rn.f32 	%f67, %f58, %f59, %f67;
$L__BB0_13:
	mad.lo.s32 	%r35, %r18, %r1, %r2;
	cvta.to.global.u64 	%rd49, %rd6;
	mul.wide.s32 	%rd50, %r35, 4;
	add.s64 	%rd51, %rd49, %rd50;
	st.global.f32 	[%rd51], %f67;
$L__BB0_14:
	ret;

}


// ===== COMPILED SASS (sm_100) =====

	.target	sm_100

	.elftype	@"ET_EXEC"


//--------------------- .note.nv.tkinfo           --------------------------
	.section	.note.nv.tkinfo,"",@"SHT_NOTE"
	.sectionflags	@"SHF_NOTE_NV_TKINFO"
	.tkinfo
        /*0018*/ 	.word	0x00000002
        /*0030*/ 	.string	""
        /*0030*/ 	.string	"ptxas"
        /*0030*/ 	.string	"Cuda compilation tools, release 13.0, V13.0.88"
        /*0030*/ 	.string	"Build cuda_13.0.r13.0/compiler.36424714_0"
        /*0030*/ 	.string	"-arch sm_100 -m 64 "



//--------------------- .note.nv.cuinfo           --------------------------
	.section	.note.nv.cuinfo,"",@"SHT_NOTE"
	.sectionflags	@"SHF_NOTE_NV_CUINFO"
        /*0018*/ 	.short	0x0002
        /*001a*/ 	.short	0x0064
        /*001c*/ 	.short	0x0082
	.zero		2


//--------------------- .nv.info                  --------------------------
	.section	.nv.info,"",@"SHT_CUDA_INFO"
	.align	4


	//----- nvinfo : EIATTR_REGCOUNT
	.align		4
        /*0000*/ 	.byte	0x04, 0x2f
        /*0002*/ 	.short	(.L_1 - .L_0)
	.align		4
.L_0:
        /*0004*/ 	.word	index@(_Z20matrixMultiplicationPfS_S_iii)
        /*0008*/ 	.word	0x00000020


	//----- nvinfo : EIATTR_FRAME_SIZE
	.align		4
.L_1:
        /*000c*/ 	.byte	0x04, 0x11
        /*000e*/ 	.short	(.L_3 - .L_2)
	.align		4
.L_2:
        /*0010*/ 	.word	index@(_Z20matrixMultiplicationPfS_S_iii)
        /*0014*/ 	.word	0x00000000


	//----- nvinfo : EIATTR_MIN_STACK_SIZE
	.align		4
.L_3:
        /*0018*/ 	.byte	0x04, 0x12
        /*001a*/ 	.short	(.L_5 - .L_4)
	.align		4
.L_4:
        /*001c*/ 	.word	index@(_Z20matrixMultiplicationPfS_S_iii)
        /*0020*/ 	.word	0x00000000
.L_5:


//--------------------- .nv.compat                --------------------------
	.section	.nv.compat,"",@"SHT_CUDA_COMPAT_INFO"
	.align	4
        /*0000*/ 	.byte	0x02, 0x09, 0x00, 0x00, 0x02, 0x02, 0x01, 0x00, 0x02, 0x05, 0x05, 0x00, 0x03, 0x07, 0x01, 0x01
        /*0010*/ 	.byte	0x02, 0x03, 0x00, 0x00, 0x02, 0x06, 0x01, 0x00, 0x04, 0x0b, 0x08, 0x00, 0x09, 0x00, 0x00, 0x00
        /*0020*/ 	.byte	0x00, 0x00, 0x00, 0x00


//--------------------- .nv.info._Z20matrixMultiplicationPfS_S_iii --------------------------
	.section	.nv.info._Z20matrixMultiplicationPfS_S_iii,"",@"SHT_CUDA_INFO"
	.sectionflags	@""
	.align	4


	//----- nvinfo : EIATTR_CUDA_API_VERSION
	.align		4
        /*0000*/ 	.byte	0x04, 0x37
        /*0002*/ 	.short	(.L_7 - .L_6)
.L_6:
        /*0004*/ 	.word	0x00000082


	//----- nvinfo : EIATTR_KPARAM_INFO
	.align		4
.L_7:
        /*0008*/ 	.byte	0x04, 0x17
        /*000a*/ 	.short	(.L_9 - .L_8)
.L_8:
        /*000c*/ 	.word	0x00000000
        /*0010*/ 	.short	0x0005
        /*0012*/ 	.short	0x0020
        /*0014*/ 	.byte	0x00, 0xf0, 0x11, 0x00


	//----- nvinfo : EIATTR_KPARAM_INFO
	.align		4
.L_9:
        /*0018*/ 	.byte	0x04, 0x17
        /*001a*/ 	.short	(.L_11 - .L_10)
.L_10:
        /*001c*/ 	.word	0x00000000
        /*0020*/ 	.short	0x0004
        /*0022*/ 	.short	0x001c
        /*0024*/ 	.byte	0x00, 0xf0, 0x11, 0x00


	//----- nvinfo : EIATTR_KPARAM_INFO
	.align		4
.L_11:
        /*0028*/ 	.byte	0x04, 0x17
        /*002a*/ 	.short	(.L_13 - .L_12)
.L_12:
        /*002c*/ 	.word	0x00000000
        /*0030*/ 	.short	0x0003
        /*0032*/ 	.short	0x0018
        /*0034*/ 	.byte	0x00, 0xf0, 0x11, 0x00


	//----- nvinfo : EIATTR_KPARAM_INFO
	.align		4
.L_13:
        /*0038*/ 	.byte	0x04, 0x17
        /*003a*/ 	.short	(.L_15 - .L_14)
.L_14:
        /*003c*/ 	.word	0x00000000
        /*0040*/ 	.short	0x0002
        /*0042*/ 	.short	0x0010
        /*0044*/ 	.byte	0x00, 0xf5, 0x21, 0x00


	//----- nvinfo : EIATTR_KPARAM_INFO
	.align		4
.L_15:
        /*0048*/ 	.byte	0x04, 0x17
        /*004a*/ 	.short	(.L_17 - .L_16)
.L_16:
        /*004c*/ 	.word	0x00000000
        /*0050*/ 	.short	0x0001
        /*0052*/ 	.short	0x0008
        /*0054*/ 	.byte	0x00, 0xf5, 0x21, 0x00


	//----- nvinfo : EIATTR_KPARAM_INFO
	.align		4
.L_17:
        /*0058*/ 	.byte	0x04, 0x17
        /*005a*/ 	.short	(.L_19 - .L_18)
.L_18:
        /*005c*/ 	.word	0x00000000
        /*0060*/ 	.short	0x0000
        /*0062*/ 	.short	0x0000
        /*0064*/ 	.byte	0x00, 0xf5, 0x21, 0x00


	//----- nvinfo : EIATTR_SPARSE_MMA_MASK
	.align		4
.L_19:
        /*0068*/ 	.byte	0x03, 0x50
        /*006a*/ 	.short	0x0000


	//----- nvinfo : EIATTR_MAXREG_COUNT
	.align		4
        /*006c*/ 	.byte	0x03, 0x1b
        /*006e*/ 	.short	0x00ff


	//----- nvinfo : EIATTR_MERCURY_ISA_VERSION
	.align		4
        /*0070*/ 	.byte	0x03, 0x5f
        /*0072*/ 	.short	0x0101


	//----- nvinfo : EIATTR_VRC_CTA_INIT_COUNT
	.align		4
        /*0074*/ 	.byte	0x02, 0x4a
	.zero		1
	.zero		1


	//----- nvinfo : EIATTR_EXIT_INSTR_OFFSETS
	.align		4
        /*0078*/ 	.byte	0x04, 0x1c
        /*007a*/ 	.short	(.L_21 - .L_20)


	//   ....[0]....
.L_20:
        /*007c*/ 	.word	0x000000c0


	//   ....[1]....
        /*0080*/ 	.word	0x000008e0


	//----- nvinfo : EIATTR_CBANK_PARAM_SIZE
	.align		4
.L_21:
        /*0084*/ 	.byte	0x03, 0x19
        /*0086*/ 	.short	0x0024


	//----- nvinfo : EIATTR_PARAM_CBANK
	.align		4
        /*0088*/ 	.byte	0x04, 0x0a
        /*008a*/ 	.short	(.L_23 - .L_22)
	.align		4
.L_22:
        /*008c*/ 	.word	index@(.nv.constant0._Z20matrixMultiplicationPfS_S_iii)
        /*0090*/ 	.short	0x0380
        /*0092*/ 	.short	0x0024


	//----- nvinfo : EIATTR_SW_WAR
	.align		4
.L_23:
        /*0094*/ 	.byte	0x04, 0x36
        /*0096*/ 	.short	(.L_25 - .L_24)
.L_24:
        /*0098*/ 	.word	0x00000008
.L_25:


//--------------------- .nv.callgraph             --------------------------
	.section	.nv.callgraph,"",@"SHT_CUDA_CALLGRAPH"
	.align	4
	.sectionentsize	8
	.align		4
        /*0000*/ 	.word	0x00000000
	.align		4
        /*0004*/ 	.word	0xffffffff
	.align		4
        /*0008*/ 	.word	0x00000000
	.align		4
        /*000c*/ 	.word	0xfffffffe
	.align		4
        /*0010*/ 	.word	0x00000000
	.align		4
        /*0014*/ 	.word	0xfffffffd
	.align		4
        /*0018*/ 	.word	0x00000000
	.align		4
        /*001c*/ 	.word	0xfffffffc


//--------------------- .text._Z20matrixMultiplicationPfS_S_iii --------------------------
	.section	.text._Z20matrixMultiplicationPfS_S_iii,"ax",@progbits
	.align	128
        .global         _Z20matrixMultiplicationPfS_S_iii
        .type           _Z20matrixMultiplicationPfS_S_iii,@function
        .size           _Z20matrixMultiplicationPfS_S_iii,(.L_x_5 - _Z20matrixMultiplicationPfS_S_iii)
        .other          _Z20matrixMultiplicationPfS_S_iii,@"STO_CUDA_ENTRY STV_DEFAULT"
_Z20matrixMultiplicationPfS_S_iii:
.text._Z20matrixMultiplicationPfS_S_iii:
[----:B------:R-:W-:Y:S01]  /*0000*/  LDC R1, c[0x0][0x37c] ;  /* 0x0000df00ff017b82 */ /* 0x000fe20000000800 */
[----:B------:R-:W0:Y:S07]  /*0010*/  S2R R5, SR_TID.Y ;  /* 0x0000000000057919 */ /* 0x000e2e0000002200 */
[----:B------:R-:W0:Y:S01]  /*0020*/  S2UR UR4, SR_CTAID.Y ;  /* 0x00000000000479c3 */ /* 0x000e220000002600 */
[----:B------:R-:W1:Y:S07]  /*0030*/  S2R R4, SR_TID.X ;  /* 0x0000000000047919 */ /* 0x000e6e0000002100 */
[----:B------:R-:W0:Y:S08]  /*0040*/  LDC R0, c[0x0][0x364] ;  /* 0x0000d900ff007b82 */ /* 0x000e300000000800 */
[----:B------:R-:W1:Y:S08]  /*0050*/  S2UR UR5, SR_CTAID.X ;  /* 0x00000000000579c3 */ /* 0x000e700000002500 */
[----:B------:R-:W1:Y:S08]  /*0060*/  LDC R19, c[0x0][0x360] ;  /* 0x0000d800ff137b82 */ /* 0x000e700000000800 */
[----:B------:R-:W2:Y:S01]  /*0070*/  LDC.64 R2, c[0x0][0x398] ;  /* 0x0000e600ff027b82 */ /* 0x000ea20000000a00 */
[----:B0-----:R-:W-:-:S02]  /*0080*/  IMAD R0, R0, UR4, R5 ;  /* 0x0000000400007c24 */ /* 0x001fc4000f8e0205 */
[----:B-1----:R-:W-:-:S03]  /*0090*/  IMAD R19, R19, UR5, R4 ;  /* 0x0000000513137c24 */ /* 0x002fc6000f8e0204 */
[----:B--2---:R-:W-:-:S04]  /*00a0*/  ISETP.GE.AND P0, PT, R0, R3, PT ;  /* 0x000000030000720c */ /* 0x004fc80003f06270 */
[----:B------:R-:W-:-:S13]  /*00b0*/  ISETP.GE.OR P0, PT, R19, R2, P0 ;  /* 0x000000021300720c */ /* 0x000fda0000706670 */
[----:B------:R-:W-:Y:S05]  /*00c0*/  @P0 EXIT ;  /* 0x000000000000094d */ /* 0x000fea0003800000 */
[----:B------:R-:W0:Y:S01]  /*00d0*/  LDC R3, c[0x0][0x3a0] ;  /* 0x0000e800ff037b82 */ /* 0x000e220000000800 */
[----:B------:R-:W1:Y:S01]  /*00e0*/  LDCU.64 UR4, c[0x0][0x358] ;  /* 0x00006b00ff0477ac */ /* 0x000e620008000a00 */
[----:B------:R-:W-:Y:S01]  /*00f0*/  HFMA2 R24, -RZ, RZ, 0, 0 ;  /* 0x00000000ff187431 */ /* 0x000fe200000001ff */
[----:B0-----:R-:W-:-:S13]  /*0100*/  ISETP.GE.AND P0, PT, R3, 0x1, PT ;  /* 0x000000010300780c */ /* 0x001fda0003f06270 */
[----:B-1----:R-:W-:Y:S05]  /*0110*/  @!P0 BRA `(.L_x_0) ;  /* 0x0000000400e08947 */ /* 0x002fea0003800000 */
[C---:B------:R-:W-:Y:S01]  /*0120*/  ISETP.GE.U32.AND P1, PT, R3.reuse, 0x8, PT ;  /* 0x000000080300780c */ /* 0x040fe20003f26070 */
[----:B------:R-:W-:Y:S01]  /*0130*/  IMAD R18, R0, R3, RZ ;  /* 0x0000000300127224 */ /* 0x000fe200078e02ff */
[----:B------:R-:W-:Y:S02]  /*0140*/  LOP3.LUT R27, R3, 0x7, RZ, 0xc0, !PT ;  /* 0x00000007031b7812 */ /* 0x000fe400078ec0ff */
[----:B------:R-:W-:Y:S02]  /*0150*/  MOV R24, RZ ;  /* 0x000000ff00187202 */ /* 0x000fe40000000f00 */
[----:B------:R-:W-:Y:S02]  /*0160*/  ISETP.NE.AND P0, PT, R27, RZ, PT ;  /* 0x000000ff1b00720c */ /* 0x000fe40003f05270 */
[----:B------:R-:W-:-:S05]  /*0170*/  MOV R23, RZ ;  /* 0x000000ff00177202 */ /* 0x000fca0000000f00 */
[----:B------:R-:W-:Y:S06]  /*0180*/  @!P1 BRA `(.L_x_1) ;  /* 0x0000000000c49947 */ /* 0x000fec0003800000 */
[----:B------:R-:W0:Y:S01]  /*0190*/  LDC.64 R4, c[0x0][0x380] ;  /* 0x0000e000ff047b82 */ /* 0x000e220000000a00 */
[----:B------:R-:W-:Y:S02]  /*01a0*/  LOP3.LUT R23, R3, 0x7ffffff8, RZ, 0xc0, !PT ;  /* 0x7ffffff803177812 */ /* 0x000fe400078ec0ff */
[----:B------:R-:W-:Y:S02]  /*01b0*/  MOV R24, RZ ;  /* 0x000000ff00187202 */ /* 0x000fe40000000f00 */
[----:B------:R-:W-:Y:S02]  /*01c0*/  MOV R21, R19 ;  /* 0x0000001300157202 */ /* 0x000fe40000000f00 */
[----:B------:R-:W-:Y:S01]  /*01d0*/  IADD3 R20, PT, PT, -R23, RZ, RZ ;  /* 0x000000ff17147210 */ /* 0x000fe20007ffe1ff */
[----:B0-----:R-:W-:-:S03]  /*01e0*/  IMAD.WIDE.U32 R4, R18, 0x4, R4 ;  /* 0x0000000412047825 */ /* 0x001fc600078e0004 */
[----:B------:R-:W-:-:S04]  /*01f0*/  IADD3 R6, P1, PT, R4, 0x10, RZ ;  /* 0x0000001004067810 */ /* 0x000fc80007f3e0ff */
[----:B------:R-:W-:-:S09]  /*0200*/  IADD3.X R7, PT, PT, RZ, R5, RZ, P1, !PT ;  /* 0x00000005ff077210 */ /* 0x000fd20000ffe4ff */
.L_x_2:
[----:B------:R-:W0:Y:S01]  /*0210*/  LDC.64 R16, c[0x0][0x388] ;  /* 0x0000e200ff107b82 */ /* 0x000e220000000a00 */
[----:B------:R-:W-:Y:S02]  /*0220*/  MOV R4, R6 ;  /* 0x0000000600047202 */ /* 0x000fe40000000f00 */
[----:B------:R-:W-:-:S05]  /*0230*/  MOV R5, R7 ;  /* 0x0000000700057202 */ /* 0x000fca0000000f00 */
[----:B------:R-:W2:Y:S04]  /*0240*/  LDG.E R25, desc[UR4][R4.64+-0x10] ;  /* 0xfffff00404197981 */ /* 0x000ea8000c1e1900 */
[----:B------:R-:W3:Y:S04]  /*0250*/  LDG.E R22, desc[UR4][R4.64+-0xc] ;  /* 0xfffff40404167981 */ /* 0x000ee8000c1e1900 */
[----:B------:R-:W4:Y:S04]  /*0260*/  LDG.E R29, desc[UR4][R4.64+-0x8] ;  /* 0xfffff804041d7981 */ /* 0x000f28000c1e1900 */
[----:B------:R-:W5:Y:S01]  /*0270*/  LDG.E R28, desc[UR4][R4.64+-0x4] ;  /* 0xfffffc04041c7981 */ /* 0x000f62000c1e1900 */
[----:B0-----:R-:W-:-:S05]  /*0280*/  IMAD.WIDE R16, R21, 0x4, R16 ;  /* 0x0000000415107825 */ /* 0x001fca00078e0210 */
[----:B------:R0:W2:Y:S01]  /*0290*/  LDG.E R26, desc[UR4][R16.64] ;  /* 0x00000004101a7981 */ /* 0x0000a2000c1e1900 */
[----:B------:R-:W-:-:S04]  /*02a0*/  IMAD.WIDE R14, R2, 0x4, R16 ;  /* 0x00000004020e7825 */ /* 0x000fc800078e0210 */
[C---:B------:R-:W-:Y:S02]  /*02b0*/  IMAD.WIDE R6, R2.reuse, 0x4, R14 ;  /* 0x0000000402067825 */ /* 0x040fe400078e020e */
[----:B------:R-:W3:Y:S02]  /*02c0*/  LDG.E R15, desc[UR4][R14.64] ;  /* 0x000000040e0f7981 */ /* 0x000ee4000c1e1900 */
[C---:B------:R-:W-:Y:S02]  /*02d0*/  IMAD.WIDE R10, R2.reuse, 0x4, R6 ;  /* 0x00000004020a7825 */ /* 0x040fe400078e0206 */
[----:B------:R-:W4:Y:S02]  /*02e0*/  LDG.E R6, desc[UR4][R6.64] ;  /* 0x0000000406067981 */ /* 0x000f24000c1e1900 */
[C---:B------:R-:W-:Y:S02]  /*02f0*/  IMAD.WIDE R8, R2.reuse, 0x4, R10 ;  /* 0x0000000402087825 */ /* 0x040fe400078e020a */
[----:B------:R-:W5:Y:S02]  /*0300*/  LDG.E R10, desc[UR4][R10.64] ;  /* 0x000000040a0a7981 */ /* 0x000f64000c1e1900 */
[----:B------:R-:W-:-:S02]  /*0310*/  IMAD.WIDE R12, R2, 0x4, R8 ;  /* 0x00000004020c7825 */ /* 0x000fc400078e0208 */
[----:B------:R-:W5:Y:S04]  /*0320*/  LDG.E R7, desc[UR4][R4.64] ;  /* 0x0000000404077981 */ /* 0x000f68000c1e1900 */
[----:B------:R-:W5:Y:S01]  /*0330*/  LDG.E R8, desc[UR4][R8.64] ;  /* 0x0000000408087981 */ /* 0x000f62000c1e1900 */
[----:B0-----:R-:W-:-:S03]  /*0340*/  IMAD.WIDE R16, R2, 0x4, R12 ;  /* 0x0000000402107825 */ /* 0x001fc600078e020c */
[----:B------:R-:W5:Y:S04]  /*0350*/  LDG.E R12, desc[UR4][R12.64] ;  /* 0x000000040c0c7981 */ /* 0x000f68000c1e1900 */
[----:B------:R-:W5:Y:S04]  /*0360*/  LDG.E R14, desc[UR4][R16.64] ;  /* 0x00000004100e7981 */ /* 0x000f68000c1e1900 */
[----:B------:R-:W5:Y:S04]  /*0370*/  LDG.E R9, desc[UR4][R4.64+0x4] ;  /* 0x0000040404097981 */ /* 0x000f68000c1e1900 */
[----:B------:R-:W5:Y:S04]  /*0380*/  LDG.E R13, desc[UR4][R4.64+0x8] ;  /* 0x00000804040d7981 */ /* 0x000f68000c1e1900 */
[----:B------:R-:W5:Y:S01]  /*0390*/  LDG.E R11, desc[UR4][R4.64+0xc] ;  /* 0x00000c04040b7981 */ /* 0x000f62000c1e1900 */
[----:B--2---:R-:W-:Y:S01]  /*03a0*/  FFMA R26, R25, R26, R24 ;  /* 0x0000001a191a7223 */ /* 0x004fe20000000018 */
[----:B------:R-:W-:-:S06]  /*03b0*/  IMAD.WIDE R24, R2, 0x4, R16 ;  /* 0x0000000402187825 */ /* 0x000fcc00078e0210 */
[----:B------:R-:W2:Y:S01]  /*03c0*/  LDG.E R24, desc[UR4][R24.64] ;  /* 0x0000000418187981 */ /* 0x000ea2000c1e1900 */
[----:B---3--:R-:W-:Y:S01]  /*03d0*/  FFMA R22, R22, R15, R26 ;  /* 0x0000000f16167223 */ /* 0x008fe2000000001a */
[----:B------:R-:W-:-:S03]  /*03e0*/  IADD3 R20, PT, PT, R20, 0x8, RZ ;  /* 0x0000000814147810 */ /* 0x000fc60007ffe0ff */
[----:B----4-:R-:W-:Y:S01]  /*03f0*/  FFMA R29, R29, R6, R22 ;  /* 0x000000061d1d7223 */ /* 0x010fe20000000016 */
[----:B------:R-:W-:-:S03]  /*0400*/  ISETP.NE.AND P1, PT, R20, RZ, PT ;  /* 0x000000ff1400720c */ /* 0x000fc60003f25270 */
[----:B-----5:R-:W-:Y:S01]  /*0410*/  FFMA R10, R28, R10, R29 ;  /* 0x0000000a1c0a7223 */ /* 0x020fe2000000001d */
[----:B------:R-:W-:-:S03]  /*0420*/  IADD3 R6, P2, PT, R4, 0x20, RZ ;  /* 0x0000002004067810 */ /* 0x000fc60007f5e0ff */
[----:B------:R-:W-:Y:S01]  /*0430*/  FFMA R8, R7, R8, R10 ;  /* 0x0000000807087223 */ /* 0x000fe2000000000a */
[----:B------:R-:W-:Y:S02]  /*0440*/  IADD3.X R7, PT, PT, RZ, R5, RZ, P2, !PT ;  /* 0x00000005ff077210 */ /* 0x000fe400017fe4ff */
[----:B------:R-:W-:Y:S01]  /*0450*/  LEA R21, R2, R21, 0x3 ;  /* 0x0000001502157211 */ /* 0x000fe200078e18ff */
[----:B------:R-:W-:-:S04]  /*0460*/  FFMA R8, R9, R12, R8 ;  /* 0x0000000c09087223 */ /* 0x000fc80000000008 */
[----:B------:R-:W-:-:S04]  /*0470*/  FFMA R8, R13, R14, R8 ;  /* 0x0000000e0d087223 */ /* 0x000fc80000000008 */
[----:B--2---:R-:W-:Y:S01]  /*0480*/  FFMA R24, R11, R24, R8 ;  /* 0x000000180b187223 */ /* 0x004fe20000000008 */
[----:B------:R-:W-:Y:S06]  /*0490*/  @P1 BRA `(.L_x_2) ;  /* 0xfffffffc005c1947 */ /* 0x000fec000383ffff */
.L_x_1:
[----:B------:R-:W-:Y:S05]  /*04a0*/  @!P0 BRA `(.L_x_0) ;  /* 0x0000000000fc8947 */ /* 0x000fea0003800000 */
[----:B------:R-:W-:Y:S02]  /*04b0*/  ISETP.GE.U32.AND P1, PT, R27, 0x4, PT ;  /* 0x000000041b00780c */ /* 0x000fe40003f26070 */
[----:B------:R-:W-:-:S04]  /*04c0*/  LOP3.LUT R16, R3, 0x3, RZ, 0xc0, !PT ;  /* 0x0000000303107812 */ /* 0x000fc800078ec0ff */
[----:B------:R-:W-:-:S07]  /*04d0*/  ISETP.NE.AND P0, PT, R16, RZ, PT ;  /* 0x000000ff1000720c */ /* 0x000fce0003f05270 */
[----:B------:R-:W-:Y:S06]  /*04e0*/  @!P1 BRA `(.L_x_3) ;  /* 0x00000000006c9947 */ /* 0x000fec0003800000 */
[----:B------:R-:W0:Y:S01]  /*04f0*/  LDC.64 R6, c[0x0][0x388] ;  /* 0x0000e200ff067b82 */ /* 0x000e220000000a00 */
[----:B------:R-:W1:Y:S01]  /*0500*/  LDCU.64 UR6, c[0x0][0x380] ;  /* 0x00007000ff0677ac */ /* 0x000e620008000a00 */
[----:B------:R-:W-:Y:S01]  /*0510*/  IMAD R9, R23, R2, R19 ;  /* 0x0000000217097224 */ /* 0x000fe200078e0213 */
[CC--:B------:R-:W-:Y:S02]  /*0520*/  IADD3 R5, PT, PT, R18.reuse, R23.reuse, RZ ;  /* 0x0000001712057210 */ /* 0x0c0fe40007ffe0ff */
[----:B------:R-:W-:-:S03]  /*0530*/  IADD3 R10, P1, PT, R18, R23, RZ ;  /* 0x00000017120a7210 */ /* 0x000fc60007f3e0ff */
[----:B------:R-:W2:Y:S01]  /*0540*/  LDC.64 R14, c[0x0][0x380] ;  /* 0x0000e000ff0e7b82 */ /* 0x000ea20000000a00 */
[----:B0-----:R-:W-:-:S04]  /*0550*/  IMAD.WIDE R6, R9, 0x4, R6 ;  /* 0x0000000409067825 */ /* 0x001fc800078e0206 */
[----:B------:R-:W-:Y:S02]  /*0560*/  IMAD.WIDE R8, R2, 0x4, R6 ;  /* 0x0000000402087825 */ /* 0x000fe400078e0206 */
[----:B------:R-:W3:Y:S02]  /*0570*/  LDG.E R6, desc[UR4][R6.64] ;  /* 0x0000000406067981 */ /* 0x000ee4000c1e1900 */
[----:B--2---:R-:W-:Y:S01]  /*0580*/  IMAD.WIDE.U32 R14, R5, 0x4, R14 ;  /* 0x00000004050e7825 */ /* 0x004fe200078e000e */
[----:B------:R-:W-:Y:S02]  /*0590*/  IADD3.X R5, PT, PT, RZ, RZ, RZ, P1, !PT ;  /* 0x000000ffff057210 */ /* 0x000fe40000ffe4ff */
[----:B-1----:R-:W-:-:S03]  /*05a0*/  LEA R4, P1, R10, UR6, 0x2 ;  /* 0x000000060a047c11 */ /* 0x002fc6000f8210ff */
[----:B------:R-:W3:Y:S01]  /*05b0*/  LDG.E R15, desc[UR4][R14.64] ;  /* 0x000000040e0f7981 */ /* 0x000ee2000c1e1900 */
[----:B------:R-:W-:Y:S01]  /*05c0*/  LEA.HI.X R5, R10, UR7, R5, 0x2, P1 ;  /* 0x000000070a057c11 */ /* 0x000fe200088f1405 */
[C---:B------:R-:W-:Y:S02]  /*05d0*/  IMAD.WIDE R10, R2.reuse, 0x4, R8 ;  /* 0x00000004020a7825 */ /* 0x040fe400078e0208 */
[----:B------:R-:W2:Y:S04]  /*05e0*/  LDG.E R8, desc[UR4][R8.64] ;  /* 0x0000000408087981 */ /* 0x000ea8000c1e1900 */
[----:B------:R-:W2:Y:S01]  /*05f0*/  LDG.E R17, desc[UR4][R4.64+0x4] ;  /* 0x0000040404117981 */ /* 0x000ea2000c1e1900 */
[----:B------:R-:W-:-:S03]  /*0600*/  IMAD.WIDE R12, R2, 0x4, R10 ;  /* 0x00000004020c7825 */ /* 0x000fc600078e020a */
[----:B------:R-:W4:Y:S04]  /*0610*/  LDG.E R21, desc[UR4][R10.64] ;  /* 0x000000040a157981 */ /* 0x000f28000c1e1900 */
[----:B------:R-:W4:Y:S04]  /*0620*/  LDG.E R20, desc[UR4][R4.64+0x8] ;  /* 0x0000080404147981 */ /* 0x000f28000c1e1900 */
[----:B------:R-:W5:Y:S04]  /*0630*/  LDG.E R22, desc[UR4][R4.64+0xc] ;  /* 0x00000c0404167981 */ /* 0x000f68000c1e1900 */
[----:B------:R-:W5:Y:S01]  /*0640*/  LDG.E R12, desc[UR4][R12.64] ;  /* 0x000000040c0c7981 */ /* 0x000f62000c1e1900 */
[----:B------:R-:W-:Y:S01]  /*0650*/  IADD3 R23, PT, PT, R23, 0x4, RZ ;  /* 0x0000000417177810 */ /* 0x000fe20007ffe0ff */
[----:B---3--:R-:W-:-:S04]  /*0660*/  FFMA R24, R15, R6, R24 ;  /* 0x000000060f187223 */ /* 0x008fc80000000018 */
[----:B--2---:R-:W-:-:S04]  /*0670*/  FFMA R17, R17, R8, R24 ;  /* 0x0000000811117223 */ /* 0x004fc80000000018 */
[----:B----4-:R-:W-:-:S04]  /*0680*/  FFMA R17, R20, R21, R17 ;  /* 0x0000001514117223 */ /* 0x010fc80000000011 */
[----:B-----5:R-:W-:-:S07]  /*0690*/  FFMA R24, R22, R12, R17 ;  /* 0x0000000c16187223 */ /* 0x020fce0000000011 */
.L_x_3:
[----:B------:R-:W-:Y:S05]  /*06a0*/  @!P0 BRA `(.L_x_0) ;  /* 0x00000000007c8947 */ /* 0x000fea0003800000 */
[----:B------:R-:W-:Y:S01]  /*06b0*/  ISETP.NE.AND P1, PT, R16, 0x1, PT ;  /* 0x000000011000780c */ /* 0x000fe20003f25270 */
[----:B------:R-:W0:Y:S01]  /*06c0*/  LDC.64 R12, c[0x0][0x380] ;  /* 0x0000e000ff0c7b82 */ /* 0x000e220000000a00 */
[----:B------:R-:W-:-:S04]  /*06d0*/  LOP3.LUT R3, R3, 0x1, RZ, 0xc0, !PT ;  /* 0x0000000103037812 */ /* 0x000fc800078ec0ff */
[----:B------:R-:W-:-:S03]  /*06e0*/  ISETP.NE.U32.AND P0, PT, R3, 0x1, PT ;  /* 0x000000010300780c */ /* 0x000fc60003f05070 */
[----:B------:R-:W1:Y:S04]  /*06f0*/  LDC.64 R10, c[0x0][0x388] ;  /* 0x0000e200ff0a7b82 */ /* 0x000e680000000a00 */
[CC--:B------:R-:W-:Y:S01]  /*0700*/  @P1 IADD3 R15, PT, PT, R18.reuse, R23.reuse, RZ ;  /* 0x00000017120f1210 */ /* 0x0c0fe20007ffe0ff */
[C---:B------:R-:W-:Y:S01]  /*0710*/  @P1 IMAD R3, R23.reuse, R2, R19 ;  /* 0x0000000217031224 */ /* 0x040fe200078e0213 */
[----:B------:R-:W-:Y:S02]  /*0720*/  @P1 IADD3 R14, P2, PT, R18, R23, RZ ;  /* 0x00000017120e1210 */ /* 0x000fe40007f5e0ff */
[----:B------:R-:W2:Y:S01]  /*0730*/  @P1 LDC.64 R4, c[0x0][0x380] ;  /* 0x0000e000ff041b82 */ /* 0x000ea20000000a00 */
[----:B------:R-:W-:-:S07]  /*0740*/  @P1 IADD3 R23, PT, PT, R23, 0x2, RZ ;  /* 0x0000000217171810 */ /* 0x000fce0007ffe0ff */
[----:B------:R-:W3:Y:S01]  /*0750*/  LDC.64 R6, c[0x0][0x380] ;  /* 0x0000e000ff067b82 */ /* 0x000ee20000000a00 */
[----:B0-----:R-:W-:Y:S01]  /*0760*/  @P1 IMAD.WIDE.U32 R12, R15, 0x4, R12 ;  /* 0x000000040f0c1825 */ /* 0x001fe200078e000c */
[----:B------:R-:W-:-:S05]  /*0770*/  @P1 IADD3.X R15, PT, PT, RZ, RZ, RZ, P2, !PT ;  /* 0x000000ffff0f1210 */ /* 0x000fca00017fe4ff */
[----:B------:R-:W4:Y:S01]  /*0780*/  @P1 LDG.E R13, desc[UR4][R12.64] ;  /* 0x000000040c0d1981 */ /* 0x000f22000c1e1900 */
[----:B------:R-:W0:Y:S01]  /*0790*/  LDC.64 R8, c[0x0][0x388] ;  /* 0x0000e200ff087b82 */ /* 0x000e220000000a00 */
[----:B-1----:R-:W-:Y:S01]  /*07a0*/  @P1 IMAD.WIDE R10, R3, 0x4, R10 ;  /* 0x00000004030a1825 */ /* 0x002fe200078e020a */
[----:B------:R-:W-:Y:S02]  /*07b0*/  @!P0 IADD3 R3, PT, PT, R18, R23, RZ ;  /* 0x0000001712038210 */ /* 0x000fe40007ffe0ff */
[C---:B--2---:R-:W-:Y:S01]  /*07c0*/  @P1 LEA R4, P2, R14.reuse, R4, 0x2 ;  /* 0x000000040e041211 */ /* 0x044fe200078410ff */
[----:B------:R-:W-:Y:S01]  /*07d0*/  @!P0 IMAD R23, R23, R2, R19 ;  /* 0x0000000217178224 */ /* 0x000fe200078e0213 */
[----:B------:R-:W4:Y:S02]  /*07e0*/  @P1 LDG.E R16, desc[UR4][R10.64] ;  /* 0x000000040a101981 */ /* 0x000f24000c1e1900 */
[----:B------:R-:W-:Y:S01]  /*07f0*/  @P1 LEA.HI.X R5, R14, R5, R15, 0x2, P2 ;  /* 0x000000050e051211 */ /* 0x000fe200010f140f */
[----:B------:R-:W-:-:S04]  /*0800*/  @P1 IMAD.WIDE R14, R2, 0x4, R10 ;  /* 0x00000004020e1825 */ /* 0x000fc800078e020a */
[----:B---3--:R-:W-:Y:S01]  /*0810*/  @!P0 IMAD.WIDE.U32 R6, R3, 0x4, R6 ;  /* 0x0000000403068825 */ /* 0x008fe200078e0006 */
[----:B------:R-:W2:Y:S04]  /*0820*/  @P1 LDG.E R4, desc[UR4][R4.64+0x4] ;  /* 0x0000040404041981 */ /* 0x000ea8000c1e1900 */
[----:B------:R-:W2:Y:S01]  /*0830*/  @P1 LDG.E R14, desc[UR4][R14.64] ;  /* 0x000000040e0e1981 */ /* 0x000ea2000c1e1900 */
[----:B0-----:R-:W-:-:S03]  /*0840*/  @!P0 IMAD.WIDE R8, R23, 0x4, R8 ;  /* 0x0000000417088825 */ /* 0x001fc600078e0208 */
[----:B------:R-:W3:Y:S04]  /*0850*/  @!P0 LDG.E R7, desc[UR4][R6.64] ;  /* 0x0000000406078981 */ /* 0x000ee8000c1e1900 */
[----:B------:R-:W3:Y:S01]  /*0860*/  @!P0 LDG.E R8, desc[UR4][R8.64] ;  /* 0x0000000408088981 */ /* 0x000ee2000c1e1900 */
[----:B----4-:R-:W-:-:S04]  /*0870*/  @P1 FFMA R13, R13, R16, R24 ;  /* 0x000000100d0d1223 */ /* 0x010fc80000000018 */
[----:B--2---:R-:W-:-:S04]  /*0880*/  @P1 FFMA R24, R4, R14, R13 ;  /* 0x0000000e04181223 */ /* 0x004fc8000000000d */
[----:B---3--:R-:W-:-:S07]  /*0890*/  @!P0 FFMA R24, R7, R8, R24 ;  /* 0x0000000807188223 */ /* 0x008fce0000000018 */
.L_x_0:
[----:B------:R-:W0:Y:S01]  /*08a0*/  LDC.64 R4, c[0x0][0x390] ;  /* 0x0000e400ff047b82 */ /* 0x000e220000000a00 */
[----:B------:R-:W-:-:S04]  /*08b0*/  IMAD R3, R0, R2, R19 ;  /* 0x0000000200037224 */ /* 0x000fc800078e0213 */
[----:B0-----:R-:W-:-:S05]  /*08c0*/  IMAD.WIDE R2, R3, 0x4, R4 ;  /* 0x0000000403027825 */ /* 0x001fca00078e0204 */
[----:B------:R-:W-:Y:S01]  /*08d0*/  STG.E desc[UR4][R2.64], R24 ;  /* 0x0000001802007986 */ /* 0x000fe2000c101904 */
[----:B------:R-:W-:Y:S05]  /*08e0*/  EXIT ;  /* 0x000000000000794d */ /* 0x000fea0003800000 */
.L_x_4:
[----:B------:R-:W-:-:S00]  /*08f0*/  BRA `(.L_x_4) ;  /* 0xfffffffc00fc7947 */ /* 0x000fc0000383ffff */
[----:B------:R-:W-:-:S00]  /*0900*/  NOP ;  /* 0x0000000000007918 */ /* 0x000fc00000000000 */
[----:B------:R-:W-:-:S00]  /*0910*/  NOP ;  /* 0x0000000000007918 */ /* 0x000fc00000000000 */
[----:B------:R-:W-:-:S00]  /*0920*/  NOP ;  /* 0x0000000000007918 */ /* 0x000fc00000000000 */
[----:B------:R-:W-:-:S00]  /*0930*/  NOP ;  /* 0x0000000000007918 */ /* 0x000fc00000000000 */
[----:B------:R-:W-:-:S00]  /*0940*/  NOP ;  /* 0x0000000000007918 */ /* 0x000fc00000000000 */
[----:B------:R-:W-:-:S00]  /*0950*/  NOP ;  /* 0x0000000000007918 */ /* 0x000fc00000000000 */
[----:B------:R-:W-:-:S00]  /*0960*/  NOP ;  /* 0x0000000000007918 */ /* 0x000fc00000000000 */
[----:B------:R-:W-:-:S00]  /*0970*/  NOP ;  /* 0x0000000000007918 */ /* 0x000fc00000000000 */
.L_x_5:


//--------------------- .nv.shared.reserved.0     --------------------------
	.section	.nv.shared.reserved.0,"aw",@nobits
	.weak		__nv_reservedSMEM_offset_0_alias
	.size		__nv_reservedSMEM_offset_0_alias, 0, 64
	.other		__nv_reservedSMEM_offset_0_alias,@"STO_CUDA_RESERVED_SHARED STV_DEFAULT"
__nv_reservedSMEM_offset_0_alias:
	.zero		0
	.zero		64


//--------------------- .nv.constant0._Z20matrixMultiplicationPfS_S_iii --------------------------
	.section	.nv.constant0._Z20matrixMultiplicationPfS_S_iii,"a",@progbits
	.sectionflags	@""
	.align	4
.nv.constant0._Z20matrixMultiplicationPfS_S_iii:
	.zero		932


//--------------------- SYMBOLS --------------------------

	.type		.nv.reservedSmem.offset0,@object
	.size		.nv.reservedSmem.offset0,0x4
